//
// Generated by NVIDIA NVVM Compiler
//
// Compiler Build ID: CL-36424714
// Cuda compilation tools, release 13.0, V13.0.88
// Based on NVVM 20.0.0
//

.version 9.0
.target sm_100
.address_size 64

	// .globl	_Z11vecMultiplyPi

.visible .entry _Z11vecMultiplyPi(
	.param .u64 .ptr .align 1 _Z11vecMultiplyPi_param_0
)
{
	.reg .b32 	%r<4>;
	.reg .b64 	%rd<5>;

	ld.param.u64 	%rd1, [_Z11vecMultiplyPi_param_0];
	cvta.to.global.u64 	%rd2, %rd1;
	mov.u32 	%r1, %tid.x;
	mul.wide.u32 	%rd3, %r1, 4;
	add.s64 	%rd4, %rd2, %rd3;
	ld.global.u32 	%r2, [%rd4];
	shl.b32 	%r3, %r2, 1;
	st.global.u32 	[%rd4], %r3;
	ret;

}


// ===== COMPILED SASS (sm_100) =====

	.target	sm_100

	.elftype	@"ET_EXEC"


//--------------------- .note.nv.tkinfo           --------------------------
	.section	.note.nv.tkinfo,"",@"SHT_NOTE"
	.sectionflags	@"SHF_NOTE_NV_TKINFO"
	.tkinfo
        /*0018*/ 	.word	0x00000002
        /*0030*/ 	.string	""
        /*0030*/ 	.string	"ptxas"
        /*0030*/ 	.string	"Cuda compilation tools, release 13.0, V13.0.88"
        /*0030*/ 	.string	"Build cuda_13.0.r13.0/compiler.36424714_0"
        /*0030*/ 	.string	"-arch sm_100 -m 64 "



//--------------------- .note.nv.cuinfo           --------------------------
	.section	.note.nv.cuinfo,"",@"SHT_NOTE"
	.sectionflags	@"SHF_NOTE_NV_CUINFO"
        /*0018*/ 	.short	0x0002
        /*001a*/ 	.short	0x0064
        /*001c*/ 	.short	0x0082
	.zero		2


//--------------------- .nv.info                  --------------------------
	.section	.nv.info,"",@"SHT_CUDA_INFO"
	.align	4


	//----- nvinfo : EIATTR_REGCOUNT
	.align		4
        /*0000*/ 	.byte	0x04, 0x2f
        /*0002*/ 	.short	(.L_1 - .L_0)
	.align		4
.L_0:
        /*0004*/ 	.word	index@(_Z11vecMultiplyPi)
        /*0008*/ 	.word	0x00000008


	//----- nvinfo : EIATTR_FRAME_SIZE
	.align		4
.L_1:
        /*000c*/ 	.byte	0x04, 0x11
        /*000e*/ 	.short	(.L_3 - .L_2)
	.align		4
.L_2:
        /*0010*/ 	.word	index@(_Z11vecMultiplyPi)
        /*0014*/ 	.word	0x00000000


	//----- nvinfo : EIATTR_MIN_STACK_SIZE
	.align		4
.L_3:
        /*0018*/ 	.byte	0x04, 0x12
        /*001a*/ 	.short	(.L_5 - .L_4)
	.align		4
.L_4:
        /*001c*/ 	.word	index@(_Z11vecMultiplyPi)
        /*0020*/ 	.word	0x00000000
.L_5:


//--------------------- .nv.compat                --------------------------
	.section	.nv.compat,"",@"SHT_CUDA_COMPAT_INFO"
	.align	4
        /*0000*/ 	.byte	0x02, 0x09, 0x00, 0x00, 0x02, 0x02, 0x01, 0x00, 0x02, 0x05, 0x05, 0x00, 0x03, 0x07, 0x01, 0x01
        /*0010*/ 	.byte	0x02, 0x03, 0x00, 0x00, 0x02, 0x06, 0x01, 0x00, 0x04, 0x0b, 0x08, 0x00, 0x09, 0x00, 0x00, 0x00
        /*0020*/ 	.byte	0x00, 0x00, 0x00, 0x00


//--------------------- .nv.info._Z11vecMultiplyPi --------------------------
	.section	.nv.info._Z11vecMultiplyPi,"",@"SHT_CUDA_INFO"
	.sectionflags	@""
	.align	4


	//----- nvinfo : EIATTR_CUDA_API_VERSION
	.align		4
        /*0000*/ 	.byte	0x04, 0x37
        /*0002*/ 	.short	(.L_7 - .L_6)
.L_6:
        /*0004*/ 	.word	0x00000082


	//----- nvinfo : EIATTR_KPARAM_INFO
	.align		4
.L_7:
        /*0008*/ 	.byte	0x04, 0x17
        /*000a*/ 	.short	(.L_9 - .L_8)
.L_8:
        /*000c*/ 	.word	0x00000000
        /*0010*/ 	.short	0x0000
        /*0012*/ 	.short	0x0000
        /*0014*/ 	.byte	0x00, 0xf5, 0x21, 0x00


	//----- nvinfo : EIATTR_SPARSE_MMA_MASK
	.align		4
.L_9:
        /*0018*/ 	.byte	0x03, 0x50
        /*001a*/ 	.short	0x0000


	//----- nvinfo : EIATTR_MAXREG_COUNT
	.align		4
        /*001c*/ 	.byte	0x03, 0x1b
        /*001e*/ 	.short	0x00ff


	//----- nvinfo : EIATTR_MERCURY_ISA_VERSION
	.align		4
        /*0020*/ 	.byte	0x03, 0x5f
        /*0022*/ 	.short	0x0101


	//----- nvinfo : EIATTR_VRC_CTA_INIT_COUNT
	.align		4
        /*0024*/ 	.byte	0x02, 0x4a
	.zero		1
	.zero		1


	//----- nvinfo : EIATTR_EXIT_INSTR_OFFSETS
	.align		4
        /*0028*/ 	.byte	0x04, 0x1c
        /*002a*/ 	.short	(.L_11 - .L_10)


	//   ....[0]....
.L_10:
        /*002c*/ 	.word	0x00000080


	//----- nvinfo : EIATTR_CBANK_PARAM_SIZE
	.align		4
.L_11:
        /*0030*/ 	.byte	0x03, 0x19
        /*0032*/ 	.short	0x0008


	//----- nvinfo : EIATTR_PARAM_CBANK
	.align		4
        /*0034*/ 	.byte	0x04, 0x0a
        /*0036*/ 	.short	(.L_13 - .L_12)
	.align		4
.L_12:
        /*0038*/ 	.word	index@(.nv.constant0._Z11vecMultiplyPi)
        /*003c*/ 	.short	0x0380
        /*003e*/ 	.short	0x0008


	//----- nvinfo : EIATTR_SW_WAR
	.align		4
.L_13:
        /*0040*/ 	.byte	0x04, 0x36
        /*0042*/ 	.short	(.L_15 - .L_14)
.L_14:
        /*0044*/ 	.word	0x00000008
.L_15:


//--------------------- .nv.callgraph             --------------------------
	.section	.nv.callgraph,"",@"SHT_CUDA_CALLGRAPH"
	.align	4
	.sectionentsize	8
	.align		4
        /*0000*/ 	.word	0x00000000
	.align		4
        /*0004*/ 	.word	0xffffffff
	.align		4
        /*0008*/ 	.word	0x00000000
	.align		4
        /*000c*/ 	.word	0xfffffffe
	.align		4
        /*0010*/ 	.word	0x00000000
	.align		4
        /*0014*/ 	.word	0xfffffffd
	.align		4
        /*0018*/ 	.word	0x00000000
	.align		4
        /*001c*/ 	.word	0xfffffffc


//--------------------- .text._Z11vecMultiplyPi   --------------------------
	.section	.text._Z11vecMultiplyPi,"ax",@progbits
	.align	128
        .global         _Z11vecMultiplyPi
        .type           _Z11vecMultiplyPi,@function
        .size           _Z11vecMultiplyPi,(.L_x_1 - _Z11vecMultiplyPi)
        .other          _Z11vecMultiplyPi,@"STO_CUDA_ENTRY STV_DEFAULT"
_Z11vecMultiplyPi:
.text._Z11vecMultiplyPi:
[----:B------:R-:W-:Y:S01]  /*0000*/  LDC R1, c[0x0][0x37c] ;  /* 0x0000df00ff017b82 */ /* 0x000fe20000000800 */
[----:B------:R-:W0:Y:S07]  /*0010*/  S2R R5, SR_TID.X ;  /* 0x0000000000057919 */ /* 0x000e2e0000002100 */
[----:B------:R-:W0:Y:S01]  /*0020*/  LDC.64 R2, c[0x0][0x380] ;  /* 0x0000e000ff027b82 */ /* 0x000e220000000a00 */
[----:B------:R-:W1:Y:S01]  /*0030*/  LDCU.64 UR4, c[0x0][0x358] ;  /* 0x00006b00ff0477ac */ /* 0x000e620008000a00 */
[----:B0-----:R-:W-:-:S05]  /*0040*/  IMAD.WIDE.U32 R2, R5, 0x4, R2 ;  /* 0x0000000405027825 */ /* 0x001fca00078e0002 */
[----:B-1----:R-:W2:Y:S02]  /*0050*/  LDG.E R0, desc[UR4][R2.64] ;  /* 0x0000000402007981 */ /* 0x002ea4000c1e1900 */
[----:B--2---:R-:W-:-:S05]  /*0060*/  SHF.L.U32 R5, R0, 0x1, RZ ;  /* 0x0000000100057819 */ /* 0x004fca00000006ff */
[----:B------:R-:W-:Y:S01]  /*0070*/  STG.E desc[UR4][R2.64], R5 ;  /* 0x0000000502007986 */ /* 0x000fe2000c101904 */
[----:B------:R-:W-:Y:S05]  /*0080*/  EXIT ;  /* 0x000000000000794d */ /* 0x000fea0003800000 */
.L_x_0:
[----:B------:R-:W-:-:S00]  /*0090*/  BRA `(.L_x_0) ;  /* 0xfffffffc00fc7947 */ /* 0x000fc0000383ffff */
[----:B------:R-:W-:-:S00]  /*00a0*/  NOP ;  /* 0x0000000000007918 */ /* 0x000fc00000000000 */
        /* <DEDUP_REMOVED lines=13> */
.L_x_1:


//--------------------- .nv.shared.reserved.0     --------------------------
	.section	.nv.shared.reserved.0,"aw",@nobits
	.weak		__nv_reservedSMEM_offset_0_alias
	.size		__nv_reservedSMEM_offset_0_alias, 0, 64
	.other		__nv_reservedSMEM_offset_0_alias,@"STO_CUDA_RESERVED_SHARED STV_DEFAULT"
__nv_reservedSMEM_offset_0_alias:
	.zero		0
	.zero		64


//--------------------- .nv.constant0._Z11vecMultiplyPi --------------------------
	.section	.nv.constant0._Z11vecMultiplyPi,"a",@progbits
	.sectionflags	@""
	.align	4
.nv.constant0._Z11vecMultiplyPi:
	.zero		904


//--------------------- SYMBOLS --------------------------

	.type		.nv.reservedSmem.offset0,@object
	.size		.nv.reservedSmem.offset0,0x4
